//
// Generated by NVIDIA NVVM Compiler
//
// Compiler Build ID: CL-36424714
// Cuda compilation tools, release 13.0, V13.0.88
// Based on NVVM 20.0.0
//

.version 9.0
.target sm_100
.address_size 64

	// .globl	default_function_kernel

.visible .entry default_function_kernel(
	.param .u64 .ptr .align 1 default_function_kernel_param_0,
	.param .u64 .ptr .align 1 default_function_kernel_param_1
)
.maxntid 39
{
	.reg .pred 	%p<12>;
	.reg .b16 	%rs<4>;
	.reg .b32 	%r<23>;
	.reg .b32 	%f<40>;
	.reg .b64 	%rd<9>;

	ld.param.u64 	%rd3, [default_function_kernel_param_0];
	ld.param.u64 	%rd4, [default_function_kernel_param_1];
	cvta.to.global.u64 	%rd5, %rd3;
	cvta.to.global.u64 	%rd6, %rd4;
	mov.u32 	%r3, %ctaid.x;
	mov.u32 	%r4, %tid.x;
	mad.lo.s32 	%r5, %r3, 39, %r4;
	mul.wide.u32 	%rd7, %r5, 4;
	add.s64 	%rd1, %rd6, %rd7;
	cvt.u16.u32 	%rs1, %r4;
	mul.lo.s16 	%rs2, %rs1, 86;
	shr.u16 	%rs3, %rs2, 8;
	cvt.u32.u16 	%r6, %rs3;
	add.s32 	%r7, %r3, %r6;
	mul.hi.u32 	%r8, %r7, 715827883;
	mul.lo.s32 	%r9, %r8, 6;
	sub.s32 	%r1, %r7, %r9;
	setp.lt.u32 	%p1, %r1, 3;
	mad.lo.s32 	%r10, %r3, -36, %r5;
	mul.hi.u32 	%r11, %r10, 954437177;
	shr.u32 	%r12, %r11, 1;
	mul.lo.s32 	%r13, %r12, 9;
	sub.s32 	%r14, %r10, %r13;
	shl.b32 	%r15, %r14, 1;
	mad.lo.s32 	%r16, %r3, 12, %r7;
	mul.hi.u32 	%r17, %r16, -1431655765;
	shr.u32 	%r18, %r17, 2;
	selp.b32 	%r19, 0, 36, %p1;
	mad.lo.s32 	%r20, %r18, 54, %r15;
	add.s32 	%r21, %r20, %r19;
	add.s32 	%r22, %r21, -19;
	setp.eq.s32 	%p2, %r14, 0;
	or.pred  	%p3, %p1, %p2;
	mul.wide.s32 	%rd8, %r22, 4;
	add.s64 	%rd2, %rd5, %rd8;
	mov.f32 	%f33, 0fFF7FFFFD;
	@%p3 bra 	$L__BB0_2;
	ld.global.nc.f32 	%f33, [%rd2];
$L__BB0_2:
	setp.lt.u32 	%p4, %r1, 3;
	mov.f32 	%f34, 0fFF7FFFFD;
	@%p4 bra 	$L__BB0_4;
	ld.global.nc.f32 	%f34, [%rd2+4];
$L__BB0_4:
	setp.lt.u32 	%p5, %r1, 3;
	max.f32 	%f23, %f33, 0fFF7FFFFD;
	max.f32 	%f5, %f23, %f34;
	mov.f32 	%f35, 0fFF7FFFFD;
	@%p5 bra 	$L__BB0_6;
	ld.global.nc.f32 	%f35, [%rd2+8];
$L__BB0_6:
	setp.eq.s32 	%p6, %r14, 0;
	max.f32 	%f8, %f5, %f35;
	mov.f32 	%f36, 0fFF7FFFFD;
	@%p6 bra 	$L__BB0_8;
	ld.global.nc.f32 	%f36, [%rd2+72];
$L__BB0_8:
	setp.gt.u32 	%p7, %r1, 2;
	max.f32 	%f26, %f8, %f36;
	ld.global.nc.f32 	%f27, [%rd2+76];
	max.f32 	%f28, %f26, %f27;
	ld.global.nc.f32 	%f29, [%rd2+80];
	max.f32 	%f11, %f28, %f29;
	setp.eq.s32 	%p8, %r14, 0;
	mov.f32 	%f37, 0fFF7FFFFD;
	or.pred  	%p9, %p7, %p8;
	@%p9 bra 	$L__BB0_10;
	ld.global.nc.f32 	%f37, [%rd2+144];
$L__BB0_10:
	setp.gt.u32 	%p10, %r1, 2;
	max.f32 	%f14, %f11, %f37;
	mov.f32 	%f38, 0fFF7FFFFD;
	@%p10 bra 	$L__BB0_12;
	ld.global.nc.f32 	%f38, [%rd2+148];
$L__BB0_12:
	setp.gt.u32 	%p11, %r1, 2;
	max.f32 	%f17, %f14, %f38;
	mov.f32 	%f39, 0fFF7FFFFD;
	@%p11 bra 	$L__BB0_14;
	ld.global.nc.f32 	%f39, [%rd2+152];
$L__BB0_14:
	max.f32 	%f32, %f17, %f39;
	st.global.f32 	[%rd1], %f32;
	ret;

}


// ===== COMPILED SASS (sm_100) =====

	.target	sm_100

	.elftype	@"ET_EXEC"


//--------------------- .note.nv.tkinfo           --------------------------
	.section	.note.nv.tkinfo,"",@"SHT_NOTE"
	.sectionflags	@"SHF_NOTE_NV_TKINFO"
	.tkinfo
        /*0018*/ 	.word	0x00000002
        /*0030*/ 	.string	""
        /*0030*/ 	.string	"ptxas"
        /*0030*/ 	.string	"Cuda compilation tools, release 13.0, V13.0.88"
        /*0030*/ 	.string	"Build cuda_13.0.r13.0/compiler.36424714_0"
        /*0030*/ 	.string	"-arch sm_100 -m 64 "



//--------------------- .note.nv.cuinfo           --------------------------
	.section	.note.nv.cuinfo,"",@"SHT_NOTE"
	.sectionflags	@"SHF_NOTE_NV_CUINFO"
        /*0018*/ 	.short	0x0002
        /*001a*/ 	.short	0x0064
        /*001c*/ 	.short	0x0082
	.zero		2


//--------------------- .nv.info                  --------------------------
	.section	.nv.info,"",@"SHT_CUDA_INFO"
	.align	4


	//----- nvinfo : EIATTR_REGCOUNT
	.align		4
        /*0000*/ 	.byte	0x04, 0x2f
        /*0002*/ 	.short	(.L_1 - .L_0)
	.align		4
.L_0:
        /*0004*/ 	.word	index@(default_function_kernel)
        /*0008*/ 	.word	0x00000011


	//----- nvinfo : EIATTR_FRAME_SIZE
	.align		4
.L_1:
        /*000c*/ 	.byte	0x04, 0x11
        /*000e*/ 	.short	(.L_3 - .L_2)
	.align		4
.L_2:
        /*0010*/ 	.word	index@(default_function_kernel)
        /*0014*/ 	.word	0x00000000


	//----- nvinfo : EIATTR_MIN_STACK_SIZE
	.align		4
.L_3:
        /*0018*/ 	.byte	0x04, 0x12
        /*001a*/ 	.short	(.L_5 - .L_4)
	.align		4
.L_4:
        /*001c*/ 	.word	index@(default_function_kernel)
        /*0020*/ 	.word	0x00000000
.L_5:


//--------------------- .nv.compat                --------------------------
	.section	.nv.compat,"",@"SHT_CUDA_COMPAT_INFO"
	.align	4
        /*0000*/ 	.byte	0x02, 0x09, 0x00, 0x00, 0x02, 0x02, 0x01, 0x00, 0x02, 0x05, 0x05, 0x00, 0x03, 0x07, 0x01, 0x01
        /*0010*/ 	.byte	0x02, 0x03, 0x00, 0x00, 0x02, 0x06, 0x01, 0x00, 0x04, 0x0b, 0x08, 0x00, 0x09, 0x00, 0x00, 0x00
        /*0020*/ 	.byte	0x00, 0x00, 0x00, 0x00


//--------------------- .nv.info.default_function_kernel --------------------------
	.section	.nv.info.default_function_kernel,"",@"SHT_CUDA_INFO"
	.sectionflags	@""
	.align	4


	//----- nvinfo : EIATTR_CUDA_API_VERSION
	.align		4
        /*0000*/ 	.byte	0x04, 0x37
        /*0002*/ 	.short	(.L_7 - .L_6)
.L_6:
        /*0004*/ 	.word	0x00000082


	//----- nvinfo : EIATTR_KPARAM_INFO
	.align		4
.L_7:
        /*0008*/ 	.byte	0x04, 0x17
        /*000a*/ 	.short	(.L_9 - .L_8)
.L_8:
        /*000c*/ 	.word	0x00000000
        /*0010*/ 	.short	0x0001
        /*0012*/ 	.short	0x0008
        /*0014*/ 	.byte	0x00, 0xf5, 0x21, 0x00


	//----- nvinfo : EIATTR_KPARAM_INFO
	.align		4
.L_9:
        /*0018*/ 	.byte	0x04, 0x17
        /*001a*/ 	.short	(.L_11 - .L_10)
.L_10:
        /*001c*/ 	.word	0x00000000
        /*0020*/ 	.short	0x0000
        /*0022*/ 	.short	0x0000
        /*0024*/ 	.byte	0x00, 0xf5, 0x21, 0x00


	//----- nvinfo : EIATTR_SPARSE_MMA_MASK
	.align		4
.L_11:
        /*0028*/ 	.byte	0x03, 0x50
        /*002a*/ 	.short	0x0000


	//----- nvinfo : EIATTR_MAXREG_COUNT
	.align		4
        /*002c*/ 	.byte	0x03, 0x1b
        /*002e*/ 	.short	0x00ff


	//----- nvinfo : EIATTR_MERCURY_ISA_VERSION
	.align		4
        /*0030*/ 	.byte	0x03, 0x5f
        /*0032*/ 	.short	0x0101


	//----- nvinfo : EIATTR_VRC_CTA_INIT_COUNT
	.align		4
        /*0034*/ 	.byte	0x02, 0x4a
	.zero		1
	.zero		1


	//----- nvinfo : EIATTR_EXIT_INSTR_OFFSETS
	.align		4
        /*0038*/ 	.byte	0x04, 0x1c
        /*003a*/ 	.short	(.L_13 - .L_12)


	//   ....[0]....
.L_12:
        /*003c*/ 	.word	0x000003a0


	//----- nvinfo : EIATTR_MAX_THREADS
	.align		4
.L_13:
        /*0040*/ 	.byte	0x04, 0x05
        /*0042*/ 	.short	(.L_15 - .L_14)
.L_14:
        /*0044*/ 	.word	0x00000027
        /*0048*/ 	.word	0x00000001
        /*004c*/ 	.word	0x00000001


	//----- nvinfo : EIATTR_CBANK_PARAM_SIZE
	.align		4
.L_15:
        /*0050*/ 	.byte	0x03, 0x19
        /*0052*/ 	.short	0x0010


	//----- nvinfo : EIATTR_PARAM_CBANK
	.align		4
        /*0054*/ 	.byte	0x04, 0x0a
        /*0056*/ 	.short	(.L_17 - .L_16)
	.align		4
.L_16:
        /*0058*/ 	.word	index@(.nv.constant0.default_function_kernel)
        /*005c*/ 	.short	0x0380
        /*005e*/ 	.short	0x0010


	//----- nvinfo : EIATTR_SW_WAR
	.align		4
.L_17:
        /*0060*/ 	.byte	0x04, 0x36
        /*0062*/ 	.short	(.L_19 - .L_18)
.L_18:
        /*0064*/ 	.word	0x00000008
.L_19:


//--------------------- .nv.callgraph             --------------------------
	.section	.nv.callgraph,"",@"SHT_CUDA_CALLGRAPH"
	.align	4
	.sectionentsize	8
	.align		4
        /*0000*/ 	.word	0x00000000
	.align		4
        /*0004*/ 	.word	0xffffffff
	.align		4
        /*0008*/ 	.word	0x00000000
	.align		4
        /*000c*/ 	.word	0xfffffffe
	.align		4
        /*0010*/ 	.word	0x00000000
	.align		4
        /*0014*/ 	.word	0xfffffffd
	.align		4
        /*0018*/ 	.word	0x00000000
	.align		4
        /*001c*/ 	.word	0xfffffffc


//--------------------- .text.default_function_kernel --------------------------
	.section	.text.default_function_kernel,"ax",@progbits
	.align	128
        .global         default_function_kernel
        .type           default_function_kernel,@function
        .size           default_function_kernel,(.L_x_1 - default_function_kernel)
        .other          default_function_kernel,@"STO_CUDA_ENTRY STV_DEFAULT"
default_function_kernel:
.text.default_function_kernel:
[----:B------:R-:W-:Y:S01]  /*0000*/  LDC R1, c[0x0][0x37c] ;  /* 0x0000df00ff017b82 */ /* 0x000fe20000000800 */
[----:B------:R-:W0:Y:S01]  /*0010*/  S2R R4, SR_TID.X ;  /* 0x0000000000047919 */ /* 0x000e220000002100 */
[----:B------:R-:W1:Y:S01]  /*0020*/  LDCU.64 UR4, c[0x0][0x358] ;  /* 0x00006b00ff0477ac */ /* 0x000e620008000a00 */
[----:B------:R-:W-:Y:S01]  /*0030*/  IMAD.MOV.U32 R9, RZ, RZ, -0x800003 ;  /* 0xff7ffffdff097424 */ /* 0x000fe200078e00ff */
[----:B------:R-:W2:Y:S01]  /*0040*/  S2R R3, SR_CTAID.X ;  /* 0x0000000000037919 */ /* 0x000ea20000002500 */
[----:B0-----:R-:W-:-:S05]  /*0050*/  PRMT R0, R4, 0x9910, RZ ;  /* 0x0000991004007816 */ /* 0x001fca00000000ff */
[----:B------:R-:W-:-:S05]  /*0060*/  IMAD R0, R0, 0x56, RZ ;  /* 0x0000005600007824 */ /* 0x000fca00078e02ff */
[----:B------:R-:W-:-:S04]  /*0070*/  LOP3.LUT R0, R0, 0xffff, RZ, 0xc0, !PT ;  /* 0x0000ffff00007812 */ /* 0x000fc800078ec0ff */
[----:B------:R-:W-:Y:S01]  /*0080*/  SHF.R.U32.HI R2, RZ, 0x8, R0 ;  /* 0x00000008ff027819 */ /* 0x000fe20000011600 */
[----:B--2---:R-:W-:-:S03]  /*0090*/  IMAD R0, R3, 0x27, R4 ;  /* 0x0000002703007824 */ /* 0x004fc600078e0204 */
[----:B------:R-:W-:Y:S01]  /*00a0*/  LOP3.LUT R2, R2, 0xffff, RZ, 0xc0, !PT ;  /* 0x0000ffff02027812 */ /* 0x000fe200078ec0ff */
[----:B------:R-:W-:-:S04]  /*00b0*/  IMAD R4, R3, -0x24, R0 ;  /* 0xffffffdc03047824 */ /* 0x000fc800078e0200 */
[----:B------:R-:W-:Y:S02]  /*00c0*/  IMAD.IADD R2, R2, 0x1, R3 ;  /* 0x0000000102027824 */ /* 0x000fe400078e0203 */
[----:B------:R-:W-:-:S04]  /*00d0*/  IMAD.HI.U32 R5, R4, 0x38e38e39, RZ ;  /* 0x38e38e3904057827 */ /* 0x000fc800078e00ff */
[----:B------:R-:W-:Y:S01]  /*00e0*/  IMAD R6, R3, 0xc, R2 ;  /* 0x0000000c03067824 */ /* 0x000fe200078e0202 */
[----:B------:R-:W-:Y:S01]  /*00f0*/  SHF.R.U32.HI R5, RZ, 0x1, R5 ;  /* 0x00000001ff057819 */ /* 0x000fe20000011605 */
[----:B------:R-:W-:-:S04]  /*0100*/  IMAD.HI.U32 R3, R2, 0x2aaaaaab, RZ ;  /* 0x2aaaaaab02037827 */ /* 0x000fc800078e00ff */
[----:B------:R-:W-:-:S04]  /*0110*/  IMAD.HI.U32 R7, R6, -0x55555555, RZ ;  /* 0xaaaaaaab06077827 */ /* 0x000fc800078e00ff */
[----:B------:R-:W-:Y:S01]  /*0120*/  IMAD R6, R3, -0x6, R2 ;  /* 0xfffffffa03067824 */ /* 0x000fe200078e0202 */
[----:B------:R-:W-:Y:S01]  /*0130*/  SHF.R.U32.HI R8, RZ, 0x2, R7 ;  /* 0x00000002ff087819 */ /* 0x000fe20000011607 */
[----:B------:R-:W0:Y:S01]  /*0140*/  LDC.64 R2, c[0x0][0x380] ;  /* 0x0000e000ff027b82 */ /* 0x000e220000000a00 */
[----:B------:R-:W-:Y:S02]  /*0150*/  IMAD R5, R5, -0x9, R4 ;  /* 0xfffffff705057824 */ /* 0x000fe400078e0204 */
[----:B------:R-:W-:Y:S02]  /*0160*/  ISETP.GE.U32.AND P0, PT, R6, 0x3, PT ;  /* 0x000000030600780c */ /* 0x000fe40003f06070 */
[----:B------:R-:W-:Y:S01]  /*0170*/  IMAD R4, R8, 0x1b, R5 ;  /* 0x0000001b08047824 */ /* 0x000fe200078e0205 */
[C---:B------:R-:W-:Y:S02]  /*0180*/  ISETP.NE.AND P1, PT, R5.reuse, RZ, PT ;  /* 0x000000ff0500720c */ /* 0x040fe40003f25270 */
[----:B------:R-:W-:Y:S01]  /*0190*/  ISETP.EQ.OR P2, PT, R5, RZ, !P0 ;  /* 0x000000ff0500720c */ /* 0x000fe20004742670 */
[----:B------:R-:W-:Y:S01]  /*01a0*/  IMAD.SHL.U32 R4, R4, 0x2, RZ ;  /* 0x0000000204047824 */ /* 0x000fe200078e00ff */
[----:B------:R-:W-:-:S03]  /*01b0*/  MOV R8, 0xff7ffffd ;  /* 0xff7ffffd00087802 */ /* 0x000fc60000000f00 */
[----:B------:R-:W-:-:S03]  /*01c0*/  VIADD R7, R4, 0x24 ;  /* 0x0000002404077836 */ /* 0x000fc60000000000 */
[----:B------:R-:W-:-:S05]  /*01d0*/  @!P0 IADD3 R7, PT, PT, R4, RZ, RZ ;  /* 0x000000ff04078210 */ /* 0x000fca0007ffe0ff */
[----:B------:R-:W-:-:S04]  /*01e0*/  VIADD R7, R7, 0xffffffed ;  /* 0xffffffed07077836 */ /* 0x000fc80000000000 */
[----:B0-----:R-:W-:-:S04]  /*01f0*/  IMAD.WIDE R4, R7, 0x4, R2 ;  /* 0x0000000407047825 */ /* 0x001fc800078e0202 */
[----:B------:R-:W-:Y:S01]  /*0200*/  IMAD.MOV.U32 R10, RZ, RZ, -0x800003 ;  /* 0xff7ffffdff0a7424 */ /* 0x000fe200078e00ff */
[----:B-1----:R-:W2:Y:S01]  /*0210*/  @P0 LDG.E.CONSTANT R8, desc[UR4][R4.64+0x4] ;  /* 0x0000040404080981 */ /* 0x002ea2000c1e9900 */
[----:B------:R-:W-:Y:S02]  /*0220*/  IMAD.MOV.U32 R7, RZ, RZ, -0x800003 ;  /* 0xff7ffffdff077424 */ /* 0x000fe400078e00ff */
[----:B------:R-:W-:Y:S01]  /*0230*/  IMAD.MOV.U32 R12, RZ, RZ, -0x800003 ;  /* 0xff7ffffdff0c7424 */ /* 0x000fe200078e00ff */
[----:B------:R-:W3:Y:S01]  /*0240*/  @P0 LDG.E.CONSTANT R9, desc[UR4][R4.64+0x8] ;  /* 0x0000080404090981 */ /* 0x000ee2000c1e9900 */
[----:B------:R-:W-:Y:S01]  /*0250*/  MOV R14, 0xff7ffffd ;  /* 0xff7ffffd000e7802 */ /* 0x000fe20000000f00 */
[----:B------:R-:W0:Y:S02]  /*0260*/  LDC.64 R2, c[0x0][0x388] ;  /* 0x0000e200ff027b82 */ /* 0x000e240000000a00 */
[----:B------:R-:W2:Y:S01]  /*0270*/  @!P2 LDG.E.CONSTANT R7, desc[UR4][R4.64] ;  /* 0x000000040407a981 */ /* 0x000ea2000c1e9900 */
[----:B------:R-:W-:-:S02]  /*0280*/  ISETP.GT.U32.OR P2, PT, R6, 0x2, !P1 ;  /* 0x000000020600780c */ /* 0x000fc40004f44470 */
[----:B------:R-:W-:Y:S01]  /*0290*/  ISETP.GT.U32.AND P0, PT, R6, 0x2, PT ;  /* 0x000000020600780c */ /* 0x000fe20003f04070 */
[----:B------:R-:W4:Y:S01]  /*02a0*/  @P1 LDG.E.CONSTANT R10, desc[UR4][R4.64+0x48] ;  /* 0x00004804040a1981 */ /* 0x000f22000c1e9900 */
[----:B------:R-:W-:-:S03]  /*02b0*/  MOV R6, 0xff7ffffd ;  /* 0xff7ffffd00067802 */ /* 0x000fc60000000f00 */
[----:B------:R-:W4:Y:S04]  /*02c0*/  LDG.E.CONSTANT R11, desc[UR4][R4.64+0x4c] ;  /* 0x00004c04040b7981 */ /* 0x000f28000c1e9900 */
[----:B------:R-:W5:Y:S04]  /*02d0*/  LDG.E.CONSTANT R13, desc[UR4][R4.64+0x50] ;  /* 0x00005004040d7981 */ /* 0x000f68000c1e9900 */
[----:B------:R-:W5:Y:S04]  /*02e0*/  @!P2 LDG.E.CONSTANT R6, desc[UR4][R4.64+0x90] ;  /* 0x000090040406a981 */ /* 0x000f68000c1e9900 */
[----:B------:R-:W5:Y:S04]  /*02f0*/  @!P0 LDG.E.CONSTANT R12, desc[UR4][R4.64+0x94] ;  /* 0x00009404040c8981 */ /* 0x000f68000c1e9900 */
[----:B------:R-:W5:Y:S01]  /*0300*/  @!P0 LDG.E.CONSTANT R14, desc[UR4][R4.64+0x98] ;  /* 0x00009804040e8981 */ /* 0x000f62000c1e9900 */
[----:B0-----:R-:W-:Y:S01]  /*0310*/  IMAD.WIDE.U32 R2, R0, 0x4, R2 ;  /* 0x0000000400027825 */ /* 0x001fe200078e0002 */
[----:B--2---:R-:W-:-:S04]  /*0320*/  FMNMX3 R8, R7, -3.40282306073709652508e+38, R8, !PT ;  /* 0xff7ffffd07087876 */ /* 0x004fc80007800008 */
[----:B---3--:R-:W-:-:S04]  /*0330*/  FMNMX R8, R8, R9, !PT ;  /* 0x0000000908087209 */ /* 0x008fc80007800000 */
[----:B----4-:R-:W-:-:S04]  /*0340*/  FMNMX3 R10, R8, R10, R11, !PT ;  /* 0x0000000a080a7276 */ /* 0x010fc8000780000b */
[----:B-----5:R-:W-:-:S04]  /*0350*/  FMNMX R13, R10, R13, !PT ;  /* 0x0000000d0a0d7209 */ /* 0x020fc80007800000 */
[----:B------:R-:W-:-:S04]  /*0360*/  FMNMX R13, R13, R6, !PT ;  /* 0x000000060d0d7209 */ /* 0x000fc80007800000 */
[----:B------:R-:W-:-:S04]  /*0370*/  FMNMX R7, R13, R12, !PT ;  /* 0x0000000c0d077209 */ /* 0x000fc80007800000 */
[----:B------:R-:W-:-:S05]  /*0380*/  FMNMX R7, R7, R14, !PT ;  /* 0x0000000e07077209 */ /* 0x000fca0007800000 */
[----:B------:R-:W-:Y:S01]  /*0390*/  STG.E desc[UR4][R2.64], R7 ;  /* 0x0000000702007986 */ /* 0x000fe2000c101904 */
[----:B------:R-:W-:Y:S05]  /*03a0*/  EXIT ;  /* 0x000000000000794d */ /* 0x000fea0003800000 */
.L_x_0:
[----:B------:R-:W-:-:S00]  /*03b0*/  BRA `(.L_x_0) ;  /* 0xfffffffc00fc7947 */ /* 0x000fc0000383ffff */
[----:B------:R-:W-:-:S00]  /*03c0*/  NOP ;  /* 0x0000000000007918 */ /* 0x000fc00000000000 */
        /* <DEDUP_REMOVED lines=11> */
.L_x_1:


//--------------------- .nv.shared.reserved.0     --------------------------
	.section	.nv.shared.reserved.0,"aw",@nobits
	.weak		__nv_reservedSMEM_offset_0_alias
	.size		__nv_reservedSMEM_offset_0_alias, 0, 64
	.other		__nv_reservedSMEM_offset_0_alias,@"STO_CUDA_RESERVED_SHARED STV_DEFAULT"
__nv_reservedSMEM_offset_0_alias:
	.zero		0
	.zero		64


//--------------------- .nv.constant0.default_function_kernel --------------------------
	.section	.nv.constant0.default_function_kernel,"a",@progbits
	.sectionflags	@""
	.align	4
.nv.constant0.default_function_kernel:
	.zero		912


//--------------------- SYMBOLS --------------------------

	.type		.nv.reservedSmem.offset0,@object
	.size		.nv.reservedSmem.offset0,0x4
